	.headerflags	@"EF_CUDA_TEXMODE_UNIFIED EF_CUDA_64BIT_ADDRESS EF_CUDA_ACCELERATORS EF_CUDA_SM90 EF_CUDA_VIRTUAL_SM(EF_CUDA_SM90)"
	.elftype	@"ET_EXEC"


//--------------------- .nv.info                  --------------------------
	.section	.nv.info,"",@"SHT_CUDA_INFO"
	.align	4


	//----- nvinfo : EIATTR_REGCOUNT
	.align		4
        /*0000*/ 	.byte	0x04, 0x2f
        /*0002*/ 	.short	(.L_1 - .L_0)
	.align		4
.L_0:
        /*0004*/ 	.word	index@(triton_poi_fused__softmax_mul_rsub_sub_6)
        /*0008*/ 	.word	0x00000010


	//----- nvinfo : EIATTR_MIN_STACK_SIZE
	.align		4
.L_1:
        /*000c*/ 	.byte	0x04, 0x12
        /*000e*/ 	.short	(.L_3 - .L_2)
	.align		4
.L_2:
        /*0010*/ 	.word	index@(triton_poi_fused__softmax_mul_rsub_sub_6)
        /*0014*/ 	.word	0x00000000


	//----- nvinfo : EIATTR_FRAME_SIZE
	.align		4
.L_3:
        /*0018*/ 	.byte	0x04, 0x11
        /*001a*/ 	.short	(.L_5 - .L_4)
	.align		4
.L_4:
        /*001c*/ 	.word	index@(triton_poi_fused__softmax_mul_rsub_sub_6)
        /*0020*/ 	.word	0x00000000


	//----- nvinfo : EIATTR_MIN_STACK_SIZE
	.align		4
.L_5:
        /*0024*/ 	.byte	0x04, 0x12
        /*0026*/ 	.short	(.L_7 - .L_6)
	.align		4
.L_6:
        /*0028*/ 	.word	index@(triton_poi_fused__softmax_mul_rsub_sub_6)
        /*002c*/ 	.word	0x00000000
.L_7:


//--------------------- .nv.info.triton_poi_fused__softmax_mul_rsub_sub_6 --------------------------
	.section	.nv.info.triton_poi_fused__softmax_mul_rsub_sub_6,"",@"SHT_CUDA_INFO"
	.sectionflags	@""
	.align	4


	//----- nvinfo : EIATTR_CUDA_API_VERSION
	.align		4
        /*0000*/ 	.byte	0x04, 0x37
        /*0002*/ 	.short	(.L_9 - .L_8)
.L_8:
        /*0004*/ 	.word	0x0000007c


	//----- nvinfo : EIATTR_KPARAM_INFO
	.align		4
.L_9:
        /*0008*/ 	.byte	0x04, 0x17
        /*000a*/ 	.short	(.L_11 - .L_10)
.L_10:
        /*000c*/ 	.word	0x00000000
        /*0010*/ 	.short	0x0004
        /*0012*/ 	.short	0x0020
        /*0014*/ 	.byte	0x00, 0xf0, 0x11, 0x00


	//----- nvinfo : EIATTR_KPARAM_INFO
	.align		4
.L_11:
        /*0018*/ 	.byte	0x04, 0x17
        /*001a*/ 	.short	(.L_13 - .L_12)
.L_12:
        /*001c*/ 	.word	0x00000000
        /*0020*/ 	.short	0x0003
        /*0022*/ 	.short	0x0018
        /*0024*/ 	.byte	0x00, 0xf4, 0x21, 0x00


	//----- nvinfo : EIATTR_KPARAM_INFO
	.align		4
.L_13:
        /*0028*/ 	.byte	0x04, 0x17
        /*002a*/ 	.short	(.L_15 - .L_14)
.L_14:
        /*002c*/ 	.word	0x00000000
        /*0030*/ 	.short	0x0002
        /*0032*/ 	.short	0x0010
        /*0034*/ 	.byte	0x00, 0xf4, 0x21, 0x00


	//----- nvinfo : EIATTR_KPARAM_INFO
	.align		4
.L_15:
        /*0038*/ 	.byte	0x04, 0x17
        /*003a*/ 	.short	(.L_17 - .L_16)
.L_16:
        /*003c*/ 	.word	0x00000000
        /*0040*/ 	.short	0x0001
        /*0042*/ 	.short	0x0008
        /*0044*/ 	.byte	0x00, 0xf4, 0x21, 0x00


	//----- nvinfo : EIATTR_KPARAM_INFO
	.align		4
.L_17:
        /*0048*/ 	.byte	0x04, 0x17
        /*004a*/ 	.short	(.L_19 - .L_18)
.L_18:
        /*004c*/ 	.word	0x00000000
        /*0050*/ 	.short	0x0000
        /*0052*/ 	.short	0x0000
        /*0054*/ 	.byte	0x00, 0xf4, 0x21, 0x00


	//----- nvinfo : EIATTR_SPARSE_MMA_MASK
	.align		4
.L_19:
        /*0058*/ 	.byte	0x03, 0x50
        /*005a*/ 	.short	0x0000


	//----- nvinfo : EIATTR_MAXREG_COUNT
	.align		4
        /*005c*/ 	.byte	0x03, 0x1b
        /*005e*/ 	.short	0x00ff


	//----- nvinfo : EIATTR_EXIT_INSTR_OFFSETS
	.align		4
        /*0060*/ 	.byte	0x04, 0x1c
        /*0062*/ 	.short	(.L_21 - .L_20)


	//   ....[0]....
.L_20:
        /*0064*/ 	.word	0x000002f0


	//   ....[1]....
        /*0068*/ 	.word	0x00000310


	//----- nvinfo : EIATTR_REQNTID
	.align		4
.L_21:
        /*006c*/ 	.byte	0x04, 0x10
        /*006e*/ 	.short	(.L_23 - .L_22)
.L_22:
        /*0070*/ 	.word	0x00000080
        /*0074*/ 	.word	0x00000001
        /*0078*/ 	.word	0x00000001


	//----- nvinfo : EIATTR_CBANK_PARAM_SIZE
	.align		4
.L_23:
        /*007c*/ 	.byte	0x03, 0x19
        /*007e*/ 	.short	0x0024


	//----- nvinfo : EIATTR_PARAM_CBANK
	.align		4
        /*0080*/ 	.byte	0x04, 0x0a
        /*0082*/ 	.short	(.L_25 - .L_24)
	.align		4
.L_24:
        /*0084*/ 	.word	index@(.nv.constant0.triton_poi_fused__softmax_mul_rsub_sub_6)
        /*0088*/ 	.short	0x0210
        /*008a*/ 	.short	0x0024


	//----- nvinfo : EIATTR_SW_WAR
	.align		4
.L_25:
        /*008c*/ 	.byte	0x04, 0x36
        /*008e*/ 	.short	(.L_27 - .L_26)
.L_26:
        /*0090*/ 	.word	0x00000008
.L_27:


//--------------------- .nv.callgraph             --------------------------
	.section	.nv.callgraph,"",@"SHT_CUDA_CALLGRAPH"
	.align	4
	.sectionentsize	8
	.align		4
        /*0000*/ 	.word	0x00000000
	.align		4
        /*0004*/ 	.word	0xffffffff
	.align		4
        /*0008*/ 	.word	0x00000000
	.align		4
        /*000c*/ 	.word	0xfffffffe
	.align		4
        /*0010*/ 	.word	0x00000000
	.align		4
        /*0014*/ 	.word	0xfffffffd
	.align		4
        /*0018*/ 	.word	0x00000000
	.align		4
        /*001c*/ 	.word	0xfffffffc


//--------------------- .text.triton_poi_fused__softmax_mul_rsub_sub_6 --------------------------
	.section	.text.triton_poi_fused__softmax_mul_rsub_sub_6,"ax",@progbits
	.align	128
        .global         triton_poi_fused__softmax_mul_rsub_sub_6
        .type           triton_poi_fused__softmax_mul_rsub_sub_6,@function
        .size           triton_poi_fused__softmax_mul_rsub_sub_6,(.L_x_1 - triton_poi_fused__softmax_mul_rsub_sub_6)
        .other          triton_poi_fused__softmax_mul_rsub_sub_6,@"STO_CUDA_ENTRY STV_DEFAULT"
triton_poi_fused__softmax_mul_rsub_sub_6:
.text.triton_poi_fused__softmax_mul_rsub_sub_6:
[----:B------:R-:W0:Y:S02]  /*0000*/  LDC R1, c[0x0][0x28] ;  /* 0x00000a00ff017b82 */ /* 0x000e240000000800 */
[----:B------:R-:W1:Y:S01]  /*0010*/  S2R R0, SR_TID.X ;  /* 0x0000000000007919 */ /* 0x000e620000002100 */
[----:B------:R-:W2:Y:S01]  /*0020*/  LDC.64 R6, c[0x0][0x218] ;  /* 0x00008600ff067b82 */ /* 0x000ea20000000a00 */
[----:B------:R-:W-:Y:S01]  /*0030*/  HFMA2.MMA R13, -RZ, RZ, 0, 0 ;  /* 0x00000000ff0d7435 */ /* 0x000fe200000001ff */
[----:B------:R-:W-:Y:S01]  /*0040*/  ULDC.64 UR4, c[0x0][0x208] ;  /* 0x0000820000047ab9 */ /* 0x000fe20000000a00 */
[----:B------:R-:W3:Y:S05]  /*0050*/  S2R R11, SR_CTAID.X ;  /* 0x00000000000b7919 */ /* 0x000eea0000002500 */
[----:B------:R-:W4:Y:S01]  /*0060*/  LDC.64 R4, c[0x0][0x210] ;  /* 0x00008400ff047b82 */ /* 0x000f220000000a00 */
[----:B-1----:R-:W-:-:S02]  /*0070*/  LOP3.LUT R0, R0, 0x7f, RZ, 0xc0, !PT ;  /* 0x0000007f00007812 */ /* 0x002fc400078ec0ff */
[----:B---3--:R-:W-:Y:S02]  /*0080*/  SHF.R.S32.HI R2, RZ, 0x18, R11 ;  /* 0x00000018ff027819 */ /* 0x008fe4000001140b */
[----:B------:R-:W-:Y:S02]  /*0090*/  LEA R11, R11, R0, 0x7 ;  /* 0x000000000b0b7211 */ /* 0x000fe400078e38ff */
[----:B------:R-:W-:Y:S02]  /*00a0*/  SGXT R0, R2, 0x1 ;  /* 0x000000010200781a */ /* 0x000fe40000000200 */
[----:B------:R-:W1:Y:S01]  /*00b0*/  LDC.64 R2, c[0x0][0x220] ;  /* 0x00008800ff027b82 */ /* 0x000e620000000a00 */
[----:B------:R-:W-:Y:S02]  /*00c0*/  ISETP.GE.AND P3, PT, R11, 0x100, PT ;  /* 0x000001000b00780c */ /* 0x000fe40003f66270 */
[CC--:B------:R-:W-:Y:S02]  /*00d0*/  LEA.HI R8, R0.reuse, R11.reuse, RZ, 0x4 ;  /* 0x0000000b00087211 */ /* 0x0c0fe400078f20ff */
[----:B------:R-:W-:-:S02]  /*00e0*/  LEA.HI R0, R0, R11, RZ, 0x2 ;  /* 0x0000000b00007211 */ /* 0x000fc400078f10ff */
[----:B------:R-:W-:-:S04]  /*00f0*/  LOP3.LUT R8, R8, 0xfffffff0, RZ, 0xc0, !PT ;  /* 0xfffffff008087812 */ /* 0x000fc800078ec0ff */
[----:B------:R-:W-:-:S05]  /*0100*/  IADD3 R9, R11, -R8, RZ ;  /* 0x800000080b097210 */ /* 0x000fca0007ffe0ff */
[----:B--2---:R-:W-:Y:S02]  /*0110*/  IMAD.WIDE R6, R9, 0x4, R6 ;  /* 0x0000000409067825 */ /* 0x004fe400078e0206 */
[----:B------:R-:W2:Y:S02]  /*0120*/  LDC.64 R8, c[0x0][0x228] ;  /* 0x00008a00ff087b82 */ /* 0x000ea40000000a00 */
[----:B----4-:R-:W-:Y:S01]  /*0130*/  IMAD.WIDE R4, R11, 0x4, R4 ;  /* 0x000000040b047825 */ /* 0x010fe200078e0204 */
[----:B------:R-:W3:Y:S01]  /*0140*/  @!P3 LDG.E.EL R13, desc[UR4][R6.64] ;  /* 0x00000004060db981 */ /* 0x000ee2000c2e1900 */
[----:B------:R-:W-:Y:S01]  /*0150*/  SHF.R.S32.HI R11, RZ, 0x2, R0 ;  /* 0x00000002ff0b7819 */ /* 0x000fe20000011400 */
[----:B------:R-:W-:Y:S01]  /*0160*/  HFMA2.MMA R10, -RZ, RZ, 0, 0 ;  /* 0x00000000ff0a7435 */ /* 0x000fe200000001ff */
[----:B------:R-:W-:-:S03]  /*0170*/  MOV R0, RZ ;  /* 0x000000ff00007202 */ /* 0x000fc60000000f00 */
[----:B-1----:R-:W-:-:S03]  /*0180*/  IMAD.WIDE R2, R11, 0x4, R2 ;  /* 0x000000040b027825 */ /* 0x002fc600078e0202 */
[----:B------:R-:W4:Y:S04]  /*0190*/  @!P3 LDG.E R0, desc[UR4][R4.64] ;  /* 0x000000040400b981 */ /* 0x000f28000c1e1900 */
[----:B------:R-:W5:Y:S01]  /*01a0*/  @!P3 LDG.E.EL R10, desc[UR4][R2.64] ;  /* 0x00000004020ab981 */ /* 0x000f62000c2e1900 */
[----:B--2---:R-:W-:Y:S01]  /*01b0*/  IMAD.WIDE R8, R11, 0x4, R8 ;  /* 0x000000040b087825 */ /* 0x004fe200078e0208 */
[----:B------:R-:W-:-:S06]  /*01c0*/  MOV R11, RZ ;  /* 0x000000ff000b7202 */ /* 0x000fcc0000000f00 */
[----:B------:R-:W2:Y:S01]  /*01d0*/  @!P3 LDG.E.EL R11, desc[UR4][R8.64] ;  /* 0x00000004080bb981 */ /* 0x000ea2000c2e1900 */
[----:B---3--:R-:W-:-:S04]  /*01e0*/  FADD R6, -R13, 1 ;  /* 0x3f8000000d067421 */ /* 0x008fc80000000100 */
[----:B------:R-:W-:-:S04]  /*01f0*/  FMUL R6, R6, -1.00000000000000000000e+10 ;  /* 0xd01502f906067820 */ /* 0x000fc80000400000 */
[----:B----4-:R-:W-:-:S04]  /*0200*/  FFMA R13, R13, R0, R6 ;  /* 0x000000000d0d7223 */ /* 0x010fc80000000006 */
[----:B-----5:R-:W-:-:S04]  /*0210*/  FADD R10, R13, -R10 ;  /* 0x8000000a0d0a7221 */ /* 0x020fc80000000000 */
[----:B------:R-:W-:-:S05]  /*0220*/  FMUL R10, R10, 1.4426950216293334961 ;  /* 0x3fb8aa3b0a0a7820 */ /* 0x000fca0000400000 */
[----:B------:R-:W-:Y:S02]  /*0230*/  FSETP.GEU.AND P1, PT, R10, -126, PT ;  /* 0xc2fc00000a00780b */ /* 0x000fe40003f2e000 */
[C---:B--2---:R-:W-:Y:S02]  /*0240*/  FSETP.GT.AND P0, PT, |R11|.reuse, 8.50705917302346158658e+37, PT ;  /* 0x7e8000000b00780b */ /* 0x044fe40003f04200 */
[----:B------:R-:W-:-:S09]  /*0250*/  FSETP.GEU.AND P2, PT, |R11|, 1.175494350822287508e-38, PT ;  /* 0x008000000b00780b */ /* 0x000fd20003f4e200 */
[----:B------:R-:W-:-:S04]  /*0260*/  @!P1 FMUL R10, R10, 0.5 ;  /* 0x3f0000000a0a9820 */ /* 0x000fc80000400000 */
[----:B------:R-:W1:Y:S01]  /*0270*/  MUFU.EX2 R0, R10 ;  /* 0x0000000a00007308 */ /* 0x000e620000000800 */
[----:B------:R-:W-:-:S04]  /*0280*/  @P0 FMUL R11, R11, 0.25 ;  /* 0x3e8000000b0b0820 */ /* 0x000fc80000400000 */
[----:B------:R-:W-:-:S04]  /*0290*/  @!P2 FMUL R11, R11, 16777216 ;  /* 0x4b8000000b0ba820 */ /* 0x000fc80000400000 */
[----:B------:R-:W2:Y:S01]  /*02a0*/  MUFU.RCP R3, R11 ;  /* 0x0000000b00037308 */ /* 0x000ea20000001000 */
[----:B-1----:R-:W-:-:S04]  /*02b0*/  @!P1 FMUL R0, R0, R0 ;  /* 0x0000000000009220 */ /* 0x002fc80000400000 */
[----:B------:R-:W-:-:S04]  /*02c0*/  @P0 FMUL R0, R0, 0.25 ;  /* 0x3e80000000000820 */ /* 0x000fc80000400000 */
[----:B------:R-:W-:-:S04]  /*02d0*/  @!P2 FMUL R0, R0, 16777216 ;  /* 0x4b8000000000a820 */ /* 0x000fc80000400000 */
[----:B--2---:R-:W-:Y:S01]  /*02e0*/  FMUL R3, R3, R0 ;  /* 0x0000000003037220 */ /* 0x004fe20000400000 */
[----:B------:R-:W-:Y:S06]  /*02f0*/  @P3 EXIT ;  /* 0x000000000000394d */ /* 0x000fec0003800000 */
[----:B------:R-:W-:Y:S01]  /*0300*/  STG.E desc[UR4][R4.64], R3 ;  /* 0x0000000304007986 */ /* 0x000fe2000c101904 */
[----:B------:R-:W-:Y:S05]  /*0310*/  EXIT ;  /* 0x000000000000794d */ /* 0x000fea0003800000 */
.L_x_0:
[----:B------:R-:W-:-:S00]  /*0320*/  BRA `(.L_x_0) ;  /* 0xfffffffc00fc7947 */ /* 0x000fc0000383ffff */
[----:B------:R-:W-:-:S00]  /*0330*/  NOP ;  /* 0x0000000000007918 */ /* 0x000fc00000000000 */
        /* <DEDUP_REMOVED lines=12> */
.L_x_1:


//--------------------- .nv.constant0.triton_poi_fused__softmax_mul_rsub_sub_6 --------------------------
	.section	.nv.constant0.triton_poi_fused__softmax_mul_rsub_sub_6,"a",@progbits
	.sectionflags	@""
	.align	4
.nv.constant0.triton_poi_fused__softmax_mul_rsub_sub_6:
	.zero		564
